//
// Generated by NVIDIA NVVM Compiler
//
// Compiler Build ID: CL-36424714
// Cuda compilation tools, release 13.0, V13.0.88
// Based on NVVM 20.0.0
//

.version 9.0
.target sm_100
.address_size 64

	// .globl	_Z4maxiPii

.visible .entry _Z4maxiPii(
	.param .u64 .ptr .align 1 _Z4maxiPii_param_0,
	.param .u32 _Z4maxiPii_param_1
)
{
	.reg .pred 	%p<5>;
	.reg .b32 	%r<8>;
	.reg .b64 	%rd<7>;

	ld.param.u64 	%rd2, [_Z4maxiPii_param_0];
	ld.param.u32 	%r7, [_Z4maxiPii_param_1];
	mov.u32 	%r1, %tid.x;
	setp.lt.s32 	%p1, %r7, 2;
	@%p1 bra 	$L__BB0_6;
	cvta.to.global.u64 	%rd3, %rd2;
	mul.wide.u32 	%rd4, %r1, 4;
	add.s64 	%rd1, %rd3, %rd4;
$L__BB0_2:
	mov.u32 	%r2, %r7;
	shr.u32 	%r7, %r2, 1;
	setp.ge.u32 	%p2, %r1, %r7;
	@%p2 bra 	$L__BB0_5;
	ld.global.u32 	%r6, [%rd1];
	mul.wide.u32 	%rd5, %r7, 4;
	add.s64 	%rd6, %rd1, %rd5;
	ld.global.u32 	%r4, [%rd6];
	setp.ge.s32 	%p3, %r6, %r4;
	@%p3 bra 	$L__BB0_5;
	st.global.u32 	[%rd1], %r4;
$L__BB0_5:
	setp.gt.u32 	%p4, %r2, 3;
	@%p4 bra 	$L__BB0_2;
$L__BB0_6:
	ret;

}


// ===== COMPILED SASS (sm_100) =====

	.target	sm_100

	.elftype	@"ET_EXEC"


//--------------------- .note.nv.tkinfo           --------------------------
	.section	.note.nv.tkinfo,"",@"SHT_NOTE"
	.sectionflags	@"SHF_NOTE_NV_TKINFO"
	.tkinfo
        /*0018*/ 	.word	0x00000002
        /*0030*/ 	.string	""
        /*0030*/ 	.string	"ptxas"
        /*0030*/ 	.string	"Cuda compilation tools, release 13.0, V13.0.88"
        /*0030*/ 	.string	"Build cuda_13.0.r13.0/compiler.36424714_0"
        /*0030*/ 	.string	"-arch sm_100 -m 64 "



//--------------------- .note.nv.cuinfo           --------------------------
	.section	.note.nv.cuinfo,"",@"SHT_NOTE"
	.sectionflags	@"SHF_NOTE_NV_CUINFO"
        /*0018*/ 	.short	0x0002
        /*001a*/ 	.short	0x0064
        /*001c*/ 	.short	0x0082
	.zero		2


//--------------------- .nv.info                  --------------------------
	.section	.nv.info,"",@"SHT_CUDA_INFO"
	.align	4


	//----- nvinfo : EIATTR_REGCOUNT
	.align		4
        /*0000*/ 	.byte	0x04, 0x2f
        /*0002*/ 	.short	(.L_1 - .L_0)
	.align		4
.L_0:
        /*0004*/ 	.word	index@(_Z4maxiPii)
        /*0008*/ 	.word	0x0000000a


	//----- nvinfo : EIATTR_FRAME_SIZE
	.align		4
.L_1:
        /*000c*/ 	.byte	0x04, 0x11
        /*000e*/ 	.short	(.L_3 - .L_2)
	.align		4
.L_2:
        /*0010*/ 	.word	index@(_Z4maxiPii)
        /*0014*/ 	.word	0x00000000


	//----- nvinfo : EIATTR_MIN_STACK_SIZE
	.align		4
.L_3:
        /*0018*/ 	.byte	0x04, 0x12
        /*001a*/ 	.short	(.L_5 - .L_4)
	.align		4
.L_4:
        /*001c*/ 	.word	index@(_Z4maxiPii)
        /*0020*/ 	.word	0x00000000
.L_5:


//--------------------- .nv.compat                --------------------------
	.section	.nv.compat,"",@"SHT_CUDA_COMPAT_INFO"
	.align	4
        /*0000*/ 	.byte	0x02, 0x09, 0x00, 0x00, 0x02, 0x02, 0x01, 0x00, 0x02, 0x05, 0x05, 0x00, 0x03, 0x07, 0x01, 0x01
        /*0010*/ 	.byte	0x02, 0x03, 0x00, 0x00, 0x02, 0x06, 0x01, 0x00, 0x04, 0x0b, 0x08, 0x00, 0x09, 0x00, 0x00, 0x00
        /*0020*/ 	.byte	0x00, 0x00, 0x00, 0x00


//--------------------- .nv.info._Z4maxiPii       --------------------------
	.section	.nv.info._Z4maxiPii,"",@"SHT_CUDA_INFO"
	.sectionflags	@""
	.align	4


	//----- nvinfo : EIATTR_CUDA_API_VERSION
	.align		4
        /*0000*/ 	.byte	0x04, 0x37
        /*0002*/ 	.short	(.L_7 - .L_6)
.L_6:
        /*0004*/ 	.word	0x00000082


	//----- nvinfo : EIATTR_KPARAM_INFO
	.align		4
.L_7:
        /*0008*/ 	.byte	0x04, 0x17
        /*000a*/ 	.short	(.L_9 - .L_8)
.L_8:
        /*000c*/ 	.word	0x00000000
        /*0010*/ 	.short	0x0001
        /*0012*/ 	.short	0x0008
        /*0014*/ 	.byte	0x00, 0xf0, 0x11, 0x00


	//----- nvinfo : EIATTR_KPARAM_INFO
	.align		4
.L_9:
        /*0018*/ 	.byte	0x04, 0x17
        /*001a*/ 	.short	(.L_11 - .L_10)
.L_10:
        /*001c*/ 	.word	0x00000000
        /*0020*/ 	.short	0x0000
        /*0022*/ 	.short	0x0000
        /*0024*/ 	.byte	0x00, 0xf5, 0x21, 0x00


	//----- nvinfo : EIATTR_SPARSE_MMA_MASK
	.align		4
.L_11:
        /*0028*/ 	.byte	0x03, 0x50
        /*002a*/ 	.short	0x0000


	//----- nvinfo : EIATTR_MAXREG_COUNT
	.align		4
        /*002c*/ 	.byte	0x03, 0x1b
        /*002e*/ 	.short	0x00ff


	//----- nvinfo : EIATTR_MERCURY_ISA_VERSION
	.align		4
        /*0030*/ 	.byte	0x03, 0x5f
        /*0032*/ 	.short	0x0101


	//----- nvinfo : EIATTR_VRC_CTA_INIT_COUNT
	.align		4
        /*0034*/ 	.byte	0x02, 0x4a
	.zero		1
	.zero		1


	//----- nvinfo : EIATTR_EXIT_INSTR_OFFSETS
	.align		4
        /*0038*/ 	.byte	0x04, 0x1c
        /*003a*/ 	.short	(.L_13 - .L_12)


	//   ....[0]....
.L_12:
        /*003c*/ 	.word	0x00000030


	//   ....[1]....
        /*0040*/ 	.word	0x00000170


	//----- nvinfo : EIATTR_CRS_STACK_SIZE
	.align		4
.L_13:
        /*0044*/ 	.byte	0x04, 0x1e
        /*0046*/ 	.short	(.L_15 - .L_14)
.L_14:
        /*0048*/ 	.word	0x00000000


	//----- nvinfo : EIATTR_CBANK_PARAM_SIZE
	.align		4
.L_15:
        /*004c*/ 	.byte	0x03, 0x19
        /*004e*/ 	.short	0x000c


	//----- nvinfo : EIATTR_PARAM_CBANK
	.align		4
        /*0050*/ 	.byte	0x04, 0x0a
        /*0052*/ 	.short	(.L_17 - .L_16)
	.align		4
.L_16:
        /*0054*/ 	.word	index@(.nv.constant0._Z4maxiPii)
        /*0058*/ 	.short	0x0380
        /*005a*/ 	.short	0x000c


	//----- nvinfo : EIATTR_SW_WAR
	.align		4
.L_17:
        /*005c*/ 	.byte	0x04, 0x36
        /*005e*/ 	.short	(.L_19 - .L_18)
.L_18:
        /*0060*/ 	.word	0x00000008
.L_19:


//--------------------- .nv.callgraph             --------------------------
	.section	.nv.callgraph,"",@"SHT_CUDA_CALLGRAPH"
	.align	4
	.sectionentsize	8
	.align		4
        /*0000*/ 	.word	0x00000000
	.align		4
        /*0004*/ 	.word	0xffffffff
	.align		4
        /*0008*/ 	.word	0x00000000
	.align		4
        /*000c*/ 	.word	0xfffffffe
	.align		4
        /*0010*/ 	.word	0x00000000
	.align		4
        /*0014*/ 	.word	0xfffffffd
	.align		4
        /*0018*/ 	.word	0x00000000
	.align		4
        /*001c*/ 	.word	0xfffffffc


//--------------------- .text._Z4maxiPii          --------------------------
	.section	.text._Z4maxiPii,"ax",@progbits
	.align	128
        .global         _Z4maxiPii
        .type           _Z4maxiPii,@function
        .size           _Z4maxiPii,(.L_x_4 - _Z4maxiPii)
        .other          _Z4maxiPii,@"STO_CUDA_ENTRY STV_DEFAULT"
_Z4maxiPii:
.text._Z4maxiPii:
[----:B------:R-:W-:Y:S08]  /*0000*/  LDC R1, c[0x0][0x37c] ;  /* 0x0000df00ff017b82 */ /* 0x000ff00000000800 */
[----:B------:R-:W0:Y:S02]  /*0010*/  LDC R0, c[0x0][0x388] ;  /* 0x0000e200ff007b82 */ /* 0x000e240000000800 */
[----:B0-----:R-:W-:-:S13]  /*0020*/  ISETP.GE.AND P0, PT, R0, 0x2, PT ;  /* 0x000000020000780c */ /* 0x001fda0003f06270 */
[----:B------:R-:W-:Y:S05]  /*0030*/  @!P0 EXIT ;  /* 0x000000000000894d */ /* 0x000fea0003800000 */
[----:B------:R-:W0:Y:S01]  /*0040*/  S2R R6, SR_TID.X ;  /* 0x0000000000067919 */ /* 0x000e220000002100 */
[----:B------:R-:W0:Y:S01]  /*0050*/  LDC.64 R2, c[0x0][0x380] ;  /* 0x0000e000ff027b82 */ /* 0x000e220000000a00 */
[----:B------:R-:W1:Y:S01]  /*0060*/  LDCU UR6, c[0x0][0x388] ;  /* 0x00007100ff0677ac */ /* 0x000e620008000800 */
[----:B------:R-:W2:Y:S01]  /*0070*/  LDCU.64 UR4, c[0x0][0x358] ;  /* 0x00006b00ff0477ac */ /* 0x000ea20008000a00 */
[----:B-1----:R-:W-:Y:S02]  /*0080*/  IMAD.U32 R7, RZ, RZ, UR6 ;  /* 0x00000006ff077e24 */ /* 0x002fe4000f8e00ff */
[----:B0-2---:R-:W-:-:S07]  /*0090*/  IMAD.WIDE.U32 R2, R6, 0x4, R2 ;  /* 0x0000000406027825 */ /* 0x005fce00078e0002 */
.L_x_2:
[--C-:B------:R-:W-:Y:S01]  /*00a0*/  IMAD.MOV.U32 R0, RZ, RZ, R7.reuse ;  /* 0x000000ffff007224 */ /* 0x100fe200078e0007 */
[----:B------:R-:W-:Y:S01]  /*00b0*/  SHF.R.U32.HI R7, RZ, 0x1, R7 ;  /* 0x00000001ff077819 */ /* 0x000fe20000011607 */
[----:B------:R-:W-:Y:S03]  /*00c0*/  BSSY.RECONVERGENT B0, `(.L_x_0) ;  /* 0x0000009000007945 */ /* 0x000fe60003800200 */
[----:B------:R-:W-:Y:S02]  /*00d0*/  ISETP.GE.U32.AND P1, PT, R6, R7, PT ;  /* 0x000000070600720c */ /* 0x000fe40003f26070 */
[----:B------:R-:W-:-:S11]  /*00e0*/  ISETP.GT.U32.AND P0, PT, R0, 0x3, PT ;  /* 0x000000030000780c */ /* 0x000fd60003f04070 */
[----:B0-----:R-:W-:Y:S05]  /*00f0*/  @P1 BRA `(.L_x_1) ;  /* 0x0000000000141947 */ /* 0x001fea0003800000 */
[----:B------:R-:W-:Y:S01]  /*0100*/  IMAD.WIDE.U32 R4, R7, 0x4, R2 ;  /* 0x0000000407047825 */ /* 0x000fe200078e0002 */
[----:B------:R-:W2:Y:S05]  /*0110*/  LDG.E R0, desc[UR4][R2.64] ;  /* 0x0000000402007981 */ /* 0x000eaa000c1e1900 */
[----:B------:R-:W2:Y:S02]  /*0120*/  LDG.E R5, desc[UR4][R4.64] ;  /* 0x0000000404057981 */ /* 0x000ea4000c1e1900 */
[----:B--2---:R-:W-:-:S13]  /*0130*/  ISETP.GE.AND P1, PT, R0, R5, PT ;  /* 0x000000050000720c */ /* 0x004fda0003f26270 */
[----:B------:R0:W-:Y:S02]  /*0140*/  @!P1 STG.E desc[UR4][R2.64], R5 ;  /* 0x0000000502009986 */ /* 0x0001e4000c101904 */
.L_x_1:
[----:B------:R-:W-:Y:S05]  /*0150*/  BSYNC.RECONVERGENT B0 ;  /* 0x0000000000007941 */ /* 0x000fea0003800200 */
.L_x_0:
[----:B------:R-:W-:Y:S05]  /*0160*/  @P0 BRA `(.L_x_2) ;  /* 0xfffffffc00cc0947 */ /* 0x000fea000383ffff */
[----:B------:R-:W-:Y:S05]  /*0170*/  EXIT ;  /* 0x000000000000794d */ /* 0x000fea0003800000 */
.L_x_3:
[----:B------:R-:W-:-:S00]  /*0180*/  BRA `(.L_x_3) ;  /* 0xfffffffc00fc7947 */ /* 0x000fc0000383ffff */
[----:B------:R-:W-:-:S00]  /*0190*/  NOP ;  /* 0x0000000000007918 */ /* 0x000fc00000000000 */
        /* <DEDUP_REMOVED lines=14> */
.L_x_4:


//--------------------- .nv.shared.reserved.0     --------------------------
	.section	.nv.shared.reserved.0,"aw",@nobits
	.weak		__nv_reservedSMEM_offset_0_alias
	.size		__nv_reservedSMEM_offset_0_alias, 0, 64
	.other		__nv_reservedSMEM_offset_0_alias,@"STO_CUDA_RESERVED_SHARED STV_DEFAULT"
__nv_reservedSMEM_offset_0_alias:
	.zero		0
	.zero		64


//--------------------- .nv.constant0._Z4maxiPii  --------------------------
	.section	.nv.constant0._Z4maxiPii,"a",@progbits
	.sectionflags	@""
	.align	4
.nv.constant0._Z4maxiPii:
	.zero		908


//--------------------- SYMBOLS --------------------------

	.type		.nv.reservedSmem.offset0,@object
	.size		.nv.reservedSmem.offset0,0x4
